//
// Generated by NVIDIA NVVM Compiler
//
// Compiler Build ID: CL-36424714
// Cuda compilation tools, release 13.0, V13.0.88
// Based on NVVM 20.0.0
//

.version 9.0
.target sm_100
.address_size 64

	// .globl	_Z18updatePosition_GPUPfS_i

.visible .entry _Z18updatePosition_GPUPfS_i(
	.param .u64 .ptr .align 1 _Z18updatePosition_GPUPfS_i_param_0,
	.param .u64 .ptr .align 1 _Z18updatePosition_GPUPfS_i_param_1,
	.param .u32 _Z18updatePosition_GPUPfS_i_param_2
)
{
	.reg .pred 	%p<3>;
	.reg .b32 	%r<7>;
	.reg .b32 	%f<56>;
	.reg .b64 	%rd<7>;

	ld.param.u64 	%rd2, [_Z18updatePosition_GPUPfS_i_param_0];
	ld.param.u64 	%rd3, [_Z18updatePosition_GPUPfS_i_param_1];
	ld.param.u32 	%r2, [_Z18updatePosition_GPUPfS_i_param_2];
	mov.u32 	%r3, %ctaid.x;
	mov.u32 	%r4, %ntid.x;
	mov.u32 	%r5, %tid.x;
	mad.lo.s32 	%r1, %r3, %r4, %r5;
	setp.ge.s32 	%p1, %r1, %r2;
	@%p1 bra 	$L__BB0_4;
	cvta.to.global.u64 	%rd4, %rd2;
	mul.lo.s32 	%r6, %r1, 9;
	mul.wide.s32 	%rd5, %r6, 4;
	add.s64 	%rd1, %rd4, %rd5;
	ld.global.f32 	%f1, [%rd1];
	ld.global.f32 	%f2, [%rd1+4];
	ld.global.f32 	%f3, [%rd1+8];
	ld.global.f32 	%f4, [%rd1+12];
	ld.global.f32 	%f5, [%rd1+16];
	ld.global.f32 	%f6, [%rd1+20];
	ld.global.f32 	%f7, [%rd1+24];
	ld.global.f32 	%f8, [%rd1+28];
	ld.global.f32 	%f9, [%rd1+32];
	sub.f32 	%f20, %f4, %f1;
	sub.f32 	%f21, %f5, %f2;
	sub.f32 	%f22, %f6, %f3;
	sub.f32 	%f23, %f7, %f1;
	sub.f32 	%f24, %f8, %f2;
	sub.f32 	%f25, %f9, %f3;
	mul.f32 	%f26, %f21, %f25;
	mul.f32 	%f27, %f22, %f24;
	sub.f32 	%f53, %f26, %f27;
	mul.f32 	%f28, %f22, %f23;
	mul.f32 	%f29, %f20, %f25;
	sub.f32 	%f54, %f28, %f29;
	mul.f32 	%f30, %f20, %f24;
	mul.f32 	%f31, %f21, %f23;
	sub.f32 	%f55, %f30, %f31;
	mul.f32 	%f32, %f54, %f54;
	fma.rn.f32 	%f33, %f53, %f53, %f32;
	fma.rn.f32 	%f34, %f55, %f55, %f33;
	sqrt.rn.f32 	%f13, %f34;
	setp.leu.f32 	%p2, %f13, 0f358637BD;
	@%p2 bra 	$L__BB0_3;
	div.rn.f32 	%f53, %f53, %f13;
	div.rn.f32 	%f54, %f54, %f13;
	div.rn.f32 	%f55, %f55, %f13;
$L__BB0_3:
	cvta.to.global.u64 	%rd6, %rd3;
	ld.global.f32 	%f35, [%rd6];
	fma.rn.f32 	%f36, %f53, %f35, %f1;
	st.global.f32 	[%rd1], %f36;
	ld.global.f32 	%f37, [%rd6+4];
	fma.rn.f32 	%f38, %f54, %f37, %f2;
	st.global.f32 	[%rd1+4], %f38;
	ld.global.f32 	%f39, [%rd6+8];
	fma.rn.f32 	%f40, %f55, %f39, %f3;
	st.global.f32 	[%rd1+8], %f40;
	ld.global.f32 	%f41, [%rd6];
	fma.rn.f32 	%f42, %f53, %f41, %f4;
	st.global.f32 	[%rd1+12], %f42;
	ld.global.f32 	%f43, [%rd6+4];
	fma.rn.f32 	%f44, %f54, %f43, %f5;
	st.global.f32 	[%rd1+16], %f44;
	ld.global.f32 	%f45, [%rd6+8];
	fma.rn.f32 	%f46, %f55, %f45, %f6;
	st.global.f32 	[%rd1+20], %f46;
	ld.global.f32 	%f47, [%rd6];
	fma.rn.f32 	%f48, %f53, %f47, %f7;
	st.global.f32 	[%rd1+24], %f48;
	ld.global.f32 	%f49, [%rd6+4];
	fma.rn.f32 	%f50, %f54, %f49, %f8;
	st.global.f32 	[%rd1+28], %f50;
	ld.global.f32 	%f51, [%rd6+8];
	fma.rn.f32 	%f52, %f55, %f51, %f9;
	st.global.f32 	[%rd1+32], %f52;
$L__BB0_4:
	ret;

}


// ===== COMPILED SASS (sm_100) =====

	.target	sm_100

	.elftype	@"ET_EXEC"


//--------------------- .note.nv.tkinfo           --------------------------
	.section	.note.nv.tkinfo,"",@"SHT_NOTE"
	.sectionflags	@"SHF_NOTE_NV_TKINFO"
	.tkinfo
        /*0018*/ 	.word	0x00000002
        /*0030*/ 	.string	""
        /*0030*/ 	.string	"ptxas"
        /*0030*/ 	.string	"Cuda compilation tools, release 13.0, V13.0.88"
        /*0030*/ 	.string	"Build cuda_13.0.r13.0/compiler.36424714_0"
        /*0030*/ 	.string	"-arch sm_100 -m 64 "



//--------------------- .note.nv.cuinfo           --------------------------
	.section	.note.nv.cuinfo,"",@"SHT_NOTE"
	.sectionflags	@"SHF_NOTE_NV_CUINFO"
        /*0018*/ 	.short	0x0002
        /*001a*/ 	.short	0x0064
        /*001c*/ 	.short	0x0082
	.zero		2


//--------------------- .nv.info                  --------------------------
	.section	.nv.info,"",@"SHT_CUDA_INFO"
	.align	4


	//----- nvinfo : EIATTR_REGCOUNT
	.align		4
        /*0000*/ 	.byte	0x04, 0x2f
        /*0002*/ 	.short	(.L_1 - .L_0)
	.align		4
.L_0:
        /*0004*/ 	.word	index@(_Z18updatePosition_GPUPfS_i)
        /*0008*/ 	.word	0x0000001c


	//----- nvinfo : EIATTR_FRAME_SIZE
	.align		4
.L_1:
        /*000c*/ 	.byte	0x04, 0x11
        /*000e*/ 	.short	(.L_3 - .L_2)
	.align		4
.L_2:
        /*0010*/ 	.word	index@($__internal_1_$__cuda_sm3x_div_rn_noftz_f32_slowpath)
        /*0014*/ 	.word	0x00000000


	//----- nvinfo : EIATTR_FRAME_SIZE
	.align		4
.L_3:
        /*0018*/ 	.byte	0x04, 0x11
        /*001a*/ 	.short	(.L_5 - .L_4)
	.align		4
.L_4:
        /*001c*/ 	.word	index@($__internal_0_$__cuda_sm20_sqrt_rn_f32_slowpath)
        /*0020*/ 	.word	0x00000000


	//----- nvinfo : EIATTR_FRAME_SIZE
	.align		4
.L_5:
        /*0024*/ 	.byte	0x04, 0x11
        /*0026*/ 	.short	(.L_7 - .L_6)
	.align		4
.L_6:
        /*0028*/ 	.word	index@(_Z18updatePosition_GPUPfS_i)
        /*002c*/ 	.word	0x00000000


	//----- nvinfo : EIATTR_MIN_STACK_SIZE
	.align		4
.L_7:
        /*0030*/ 	.byte	0x04, 0x12
        /*0032*/ 	.short	(.L_9 - .L_8)
	.align		4
.L_8:
        /*0034*/ 	.word	index@(_Z18updatePosition_GPUPfS_i)
        /*0038*/ 	.word	0x00000000
.L_9:


//--------------------- .nv.compat                --------------------------
	.section	.nv.compat,"",@"SHT_CUDA_COMPAT_INFO"
	.align	4
        /*0000*/ 	.byte	0x02, 0x09, 0x00, 0x00, 0x02, 0x02, 0x01, 0x00, 0x02, 0x05, 0x05, 0x00, 0x03, 0x07, 0x01, 0x01
        /*0010*/ 	.byte	0x02, 0x03, 0x00, 0x00, 0x02, 0x06, 0x01, 0x00, 0x04, 0x0b, 0x08, 0x00, 0x01, 0x00, 0x00, 0x00
        /*0020*/ 	.byte	0x00, 0x00, 0x00, 0x00


//--------------------- .nv.info._Z18updatePosition_GPUPfS_i --------------------------
	.section	.nv.info._Z18updatePosition_GPUPfS_i,"",@"SHT_CUDA_INFO"
	.sectionflags	@""
	.align	4


	//----- nvinfo : EIATTR_CUDA_API_VERSION
	.align		4
        /*0000*/ 	.byte	0x04, 0x37
        /*0002*/ 	.short	(.L_11 - .L_10)
.L_10:
        /*0004*/ 	.word	0x00000082


	//----- nvinfo : EIATTR_KPARAM_INFO
	.align		4
.L_11:
        /*0008*/ 	.byte	0x04, 0x17
        /*000a*/ 	.short	(.L_13 - .L_12)
.L_12:
        /*000c*/ 	.word	0x00000000
        /*0010*/ 	.short	0x0002
        /*0012*/ 	.short	0x0010
        /*0014*/ 	.byte	0x00, 0xf0, 0x11, 0x00


	//----- nvinfo : EIATTR_KPARAM_INFO
	.align		4
.L_13:
        /*0018*/ 	.byte	0x04, 0x17
        /*001a*/ 	.short	(.L_15 - .L_14)
.L_14:
        /*001c*/ 	.word	0x00000000
        /*0020*/ 	.short	0x0001
        /*0022*/ 	.short	0x0008
        /*0024*/ 	.byte	0x00, 0xf5, 0x21, 0x00


	//----- nvinfo : EIATTR_KPARAM_INFO
	.align		4
.L_15:
        /*0028*/ 	.byte	0x04, 0x17
        /*002a*/ 	.short	(.L_17 - .L_16)
.L_16:
        /*002c*/ 	.word	0x00000000
        /*0030*/ 	.short	0x0000
        /*0032*/ 	.short	0x0000
        /*0034*/ 	.byte	0x00, 0xf5, 0x21, 0x00


	//----- nvinfo : EIATTR_SPARSE_MMA_MASK
	.align		4
.L_17:
        /*0038*/ 	.byte	0x03, 0x50
        /*003a*/ 	.short	0x0000


	//----- nvinfo : EIATTR_MAXREG_COUNT
	.align		4
        /*003c*/ 	.byte	0x03, 0x1b
        /*003e*/ 	.short	0x00ff


	//----- nvinfo : EIATTR_MERCURY_ISA_VERSION
	.align		4
        /*0040*/ 	.byte	0x03, 0x5f
        /*0042*/ 	.short	0x0101


	//----- nvinfo : EIATTR_VRC_CTA_INIT_COUNT
	.align		4
        /*0044*/ 	.byte	0x02, 0x4a
	.zero		1
	.zero		1


	//----- nvinfo : EIATTR_EXIT_INSTR_OFFSETS
	.align		4
        /*0048*/ 	.byte	0x04, 0x1c
        /*004a*/ 	.short	(.L_19 - .L_18)


	//   ....[0]....
.L_18:
        /*004c*/ 	.word	0x00000070


	//   ....[1]....
        /*0050*/ 	.word	0x00000810


	//----- nvinfo : EIATTR_CRS_STACK_SIZE
	.align		4
.L_19:
        /*0054*/ 	.byte	0x04, 0x1e
        /*0056*/ 	.short	(.L_21 - .L_20)
.L_20:
        /*0058*/ 	.word	0x00000000


	//----- nvinfo : EIATTR_CBANK_PARAM_SIZE
	.align		4
.L_21:
        /*005c*/ 	.byte	0x03, 0x19
        /*005e*/ 	.short	0x0014


	//----- nvinfo : EIATTR_PARAM_CBANK
	.align		4
        /*0060*/ 	.byte	0x04, 0x0a
        /*0062*/ 	.short	(.L_23 - .L_22)
	.align		4
.L_22:
        /*0064*/ 	.word	index@(.nv.constant0._Z18updatePosition_GPUPfS_i)
        /*0068*/ 	.short	0x0380
        /*006a*/ 	.short	0x0014


	//----- nvinfo : EIATTR_SW_WAR
	.align		4
.L_23:
        /*006c*/ 	.byte	0x04, 0x36
        /*006e*/ 	.short	(.L_25 - .L_24)
.L_24:
        /*0070*/ 	.word	0x00000008
.L_25:


//--------------------- .nv.callgraph             --------------------------
	.section	.nv.callgraph,"",@"SHT_CUDA_CALLGRAPH"
	.align	4
	.sectionentsize	8
	.align		4
        /*0000*/ 	.word	0x00000000
	.align		4
        /*0004*/ 	.word	0xffffffff
	.align		4
        /*0008*/ 	.word	0x00000000
	.align		4
        /*000c*/ 	.word	0xfffffffe
	.align		4
        /*0010*/ 	.word	0x00000000
	.align		4
        /*0014*/ 	.word	0xfffffffd
	.align		4
        /*0018*/ 	.word	0x00000000
	.align		4
        /*001c*/ 	.word	0xfffffffc


//--------------------- .text._Z18updatePosition_GPUPfS_i --------------------------
	.section	.text._Z18updatePosition_GPUPfS_i,"ax",@progbits
	.align	128
        .global         _Z18updatePosition_GPUPfS_i
        .type           _Z18updatePosition_GPUPfS_i,@function
        .size           _Z18updatePosition_GPUPfS_i,(.L_x_25 - _Z18updatePosition_GPUPfS_i)
        .other          _Z18updatePosition_GPUPfS_i,@"STO_CUDA_ENTRY STV_DEFAULT"
_Z18updatePosition_GPUPfS_i:
.text._Z18updatePosition_GPUPfS_i:
[----:B------:R-:W-:Y:S01]  /*0000*/  LDC R1, c[0x0][0x37c] ;  /* 0x0000df00ff017b82 */ /* 0x000fe20000000800 */
[----:B------:R-:W0:Y:S07]  /*0010*/  S2R R3, SR_TID.X ;  /* 0x0000000000037919 */ /* 0x000e2e0000002100 */
[----:B------:R-:W0:Y:S01]  /*0020*/  S2UR UR4, SR_CTAID.X ;  /* 0x00000000000479c3 */ /* 0x000e220000002500 */
[----:B------:R-:W1:Y:S07]  /*0030*/  LDCU UR5, c[0x0][0x390] ;  /* 0x00007200ff0577ac */ /* 0x000e6e0008000800 */
[----:B------:R-:W0:Y:S02]  /*0040*/  LDC R0, c[0x0][0x360] ;  /* 0x0000d800ff007b82 */ /* 0x000e240000000800 */
[----:B0-----:R-:W-:-:S05]  /*0050*/  IMAD R0, R0, UR4, R3 ;  /* 0x0000000400007c24 */ /* 0x001fca000f8e0203 */
[----:B-1----:R-:W-:-:S13]  /*0060*/  ISETP.GE.AND P0, PT, R0, UR5, PT ;  /* 0x0000000500007c0c */ /* 0x002fda000bf06270 */
[----:B------:R-:W-:Y:S05]  /*0070*/  @P0 EXIT ;  /* 0x000000000000094d */ /* 0x000fea0003800000 */
[----:B------:R-:W0:Y:S01]  /*0080*/  LDC.64 R6, c[0x0][0x380] ;  /* 0x0000e000ff067b82 */ /* 0x000e220000000a00 */
[----:B------:R-:W1:Y:S01]  /*0090*/  LDCU.64 UR4, c[0x0][0x358] ;  /* 0x00006b00ff0477ac */ /* 0x000e620008000a00 */
[----:B------:R-:W-:-:S04]  /*00a0*/  IMAD R3, R0, 0x9, RZ ;  /* 0x0000000900037824 */ /* 0x000fc800078e02ff */
[----:B0-----:R-:W-:-:S05]  /*00b0*/  IMAD.WIDE R6, R3, 0x4, R6 ;  /* 0x0000000403067825 */ /* 0x001fca00078e0206 */
[----:B-1----:R-:W2:Y:S04]  /*00c0*/  LDG.E R14, desc[UR4][R6.64+0x8] ;  /* 0x00000804060e7981 */ /* 0x002ea8000c1e1900 */
[----:B------:R-:W2:Y:S04]  /*00d0*/  LDG.E R15, desc[UR4][R6.64+0x20] ;  /* 0x00002004060f7981 */ /* 0x000ea8000c1e1900 */
[----:B------:R-:W3:Y:S04]  /*00e0*/  LDG.E R12, desc[UR4][R6.64] ;  /* 0x00000004060c7981 */ /* 0x000ee8000c1e1900 */
[----:B------:R-:W3:Y:S04]  /*00f0*/  LDG.E R13, desc[UR4][R6.64+0xc] ;  /* 0x00000c04060d7981 */ /* 0x000ee8000c1e1900 */
[----:B------:R-:W4:Y:S04]  /*0100*/  LDG.E R17, desc[UR4][R6.64+0x4] ;  /* 0x0000040406117981 */ /* 0x000f28000c1e1900 */
[----:B------:R-:W5:Y:S04]  /*0110*/  LDG.E R11, desc[UR4][R6.64+0x14] ;  /* 0x00001404060b7981 */ /* 0x000f68000c1e1900 */
[----:B------:R-:W4:Y:S04]  /*0120*/  LDG.E R10, desc[UR4][R6.64+0x1c] ;  /* 0x00001c04060a7981 */ /* 0x000f28000c1e1900 */
[----:B------:R-:W4:Y:S04]  /*0130*/  LDG.E R9, desc[UR4][R6.64+0x18] ;  /* 0x0000180406097981 */ /* 0x000f28000c1e1900 */
[----:B------:R-:W4:Y:S01]  /*0140*/  LDG.E R8, desc[UR4][R6.64+0x10] ;  /* 0x0000100406087981 */ /* 0x000f22000c1e1900 */
[----:B------:R-:W-:Y:S01]  /*0150*/  BSSY.RECONVERGENT B0, `(.L_x_0) ;  /* 0x000001b000007945 */ /* 0x000fe20003800200 */
[----:B--2---:R-:W-:Y:S01]  /*0160*/  FADD R19, -R14, R15 ;  /* 0x0000000f0e137221 */ /* 0x004fe20000000100 */
[----:B---3--:R-:W-:-:S04]  /*0170*/  FADD R0, -R12, R13 ;  /* 0x0000000d0c007221 */ /* 0x008fc80000000100 */
[----:B------:R-:W-:Y:S01]  /*0180*/  FMUL R16, R0, R19 ;  /* 0x0000001300107220 */ /* 0x000fe20000400000 */
[----:B-----5:R-:W-:Y:S01]  /*0190*/  FADD R3, -R14, R11 ;  /* 0x0000000b0e037221 */ /* 0x020fe20000000100 */
[----:B----4-:R-:W-:Y:S01]  /*01a0*/  FADD R5, -R17, R10 ;  /* 0x0000000a11057221 */ /* 0x010fe20000000100 */
[----:B------:R-:W-:-:S03]  /*01b0*/  FADD R4, -R12, R9 ;  /* 0x000000090c047221 */ /* 0x000fc60000000100 */
[----:B------:R-:W-:Y:S01]  /*01c0*/  FMUL R21, R3, R5 ;  /* 0x0000000503157220 */ /* 0x000fe20000400000 */
[----:B------:R-:W-:Y:S01]  /*01d0*/  FADD R2, -R17, R8 ;  /* 0x0000000811027221 */ /* 0x000fe20000000100 */
[----:B------:R-:W-:-:S03]  /*01e0*/  FFMA R3, R3, R4, -R16 ;  /* 0x0000000403037223 */ /* 0x000fc60000000810 */
[C---:B------:R-:W-:Y:S01]  /*01f0*/  FMUL R23, R2.reuse, R4 ;  /* 0x0000000402177220 */ /* 0x040fe20000400000 */
[----:B------:R-:W-:Y:S01]  /*0200*/  FFMA R2, R2, R19, -R21 ;  /* 0x0000001302027223 */ /* 0x000fe20000000815 */
[----:B------:R-:W-:Y:S02]  /*0210*/  FMUL R19, R3, R3 ;  /* 0x0000000303137220 */ /* 0x000fe40000400000 */
[----:B------:R-:W-:Y:S02]  /*0220*/  FFMA R0, R0, R5, -R23 ;  /* 0x0000000500007223 */ /* 0x000fe40000000817 */
[----:B------:R-:W-:-:S04]  /*0230*/  FFMA R19, R2, R2, R19 ;  /* 0x0000000202137223 */ /* 0x000fc80000000013 */
[----:B------:R-:W-:-:S05]  /*0240*/  FFMA R4, R0, R0, R19 ;  /* 0x0000000000047223 */ /* 0x000fca0000000013 */
[----:B------:R-:W-:Y:S01]  /*0250*/  IADD3 R16, PT, PT, R4, -0xd000000, RZ ;  /* 0xf300000004107810 */ /* 0x000fe20007ffe0ff */
[----:B------:R0:W1:Y:S03]  /*0260*/  MUFU.RSQ R5, R4 ;  /* 0x0000000400057308 */ /* 0x0000660000001400 */
[----:B------:R-:W-:-:S13]  /*0270*/  ISETP.GT.U32.AND P0, PT, R16, 0x727fffff, PT ;  /* 0x727fffff1000780c */ /* 0x000fda0003f04070 */
[----:B0-----:R-:W-:Y:S05]  /*0280*/  @!P0 BRA `(.L_x_1) ;  /* 0x00000000000c8947 */ /* 0x001fea0003800000 */
[----:B------:R-:W-:-:S07]  /*0290*/  MOV R21, 0x2b0 ;  /* 0x000002b000157802 */ /* 0x000fce0000000f00 */
[----:B-1----:R-:W-:Y:S05]  /*02a0*/  CALL.REL.NOINC `($__internal_0_$__cuda_sm20_sqrt_rn_f32_slowpath) ;  /* 0x00000004005c7944 */ /* 0x002fea0003c00000 */
[----:B------:R-:W-:Y:S05]  /*02b0*/  BRA `(.L_x_2) ;  /* 0x0000000000107947 */ /* 0x000fea0003800000 */
.L_x_1:
[----:B-1----:R-:W-:Y:S01]  /*02c0*/  FMUL.FTZ R19, R4, R5 ;  /* 0x0000000504137220 */ /* 0x002fe20000410000 */
[----:B------:R-:W-:-:S03]  /*02d0*/  FMUL.FTZ R5, R5, 0.5 ;  /* 0x3f00000005057820 */ /* 0x000fc60000410000 */
[----:B------:R-:W-:-:S04]  /*02e0*/  FFMA R4, -R19, R19, R4 ;  /* 0x0000001313047223 */ /* 0x000fc80000000104 */
[----:B------:R-:W-:-:S07]  /*02f0*/  FFMA R19, R4, R5, R19 ;  /* 0x0000000504137223 */ /* 0x000fce0000000013 */
.L_x_2:
[----:B------:R-:W-:Y:S05]  /*0300*/  BSYNC.RECONVERGENT B0 ;  /* 0x0000000000007941 */ /* 0x000fea0003800200 */
.L_x_0:
[----:B------:R-:W-:Y:S01]  /*0310*/  FSETP.GT.AND P0, PT, R19, 9.9999999747524270788e-07, PT ;  /* 0x358637bd1300780b */ /* 0x000fe20003f04000 */
[----:B------:R-:W-:-:S12]  /*0320*/  BSSY.RECONVERGENT B0, `(.L_x_3) ;  /* 0x0000032000007945 */ /* 0x000fd80003800200 */
[----:B------:R-:W-:Y:S05]  /*0330*/  @!P0 BRA `(.L_x_4) ;  /* 0x0000000000c08947 */ /* 0x000fea0003800000 */
[----:B------:R-:W0:Y:S01]  /*0340*/  MUFU.RCP R4, R19 ;  /* 0x0000001300047308 */ /* 0x000e220000001000 */
[----:B------:R-:W-:Y:S07]  /*0350*/  BSSY.RECONVERGENT B1, `(.L_x_5) ;  /* 0x000000d000017945 */ /* 0x000fee0003800200 */
[----:B------:R-:W1:Y:S01]  /*0360*/  FCHK P0, R2, R19 ;  /* 0x0000001302007302 */ /* 0x000e620000000000 */
[----:B0-----:R-:W-:-:S04]  /*0370*/  FFMA R5, R4, -R19, 1 ;  /* 0x3f80000004057423 */ /* 0x001fc80000000813 */
[----:B------:R-:W-:-:S04]  /*0380*/  FFMA R5, R4, R5, R4 ;  /* 0x0000000504057223 */ /* 0x000fc80000000004 */
[----:B------:R-:W-:-:S04]  /*0390*/  FFMA R4, R2, R5, RZ ;  /* 0x0000000502047223 */ /* 0x000fc800000000ff */
[----:B------:R-:W-:-:S04]  /*03a0*/  FFMA R16, R4, -R19, R2 ;  /* 0x8000001304107223 */ /* 0x000fc80000000002 */
[----:B------:R-:W-:Y:S01]  /*03b0*/  FFMA R4, R5, R16, R4 ;  /* 0x0000001005047223 */ /* 0x000fe20000000004 */
[----:B-1----:R-:W-:Y:S06]  /*03c0*/  @!P0 BRA `(.L_x_6) ;  /* 0x0000000000148947 */ /* 0x002fec0003800000 */
[----:B------:R-:W-:Y:S01]  /*03d0*/  IMAD.MOV.U32 R4, RZ, RZ, R2 ;  /* 0x000000ffff047224 */ /* 0x000fe200078e0002 */
[----:B------:R-:W-:Y:S02]  /*03e0*/  MOV R5, R19 ;  /* 0x0000001300057202 */ /* 0x000fe40000000f00 */
[----:B------:R-:W-:-:S07]  /*03f0*/  MOV R16, 0x410 ;  /* 0x0000041000107802 */ /* 0x000fce0000000f00 */
[----:B------:R-:W-:Y:S05]  /*0400*/  CALL.REL.NOINC `($__internal_1_$__cuda_sm3x_div_rn_noftz_f32_slowpath) ;  /* 0x0000000400607944 */ /* 0x000fea0003c00000 */
[----:B------:R-:W-:-:S07]  /*0410*/  IMAD.MOV.U32 R4, RZ, RZ, R18 ;  /* 0x000000ffff047224 */ /* 0x000fce00078e0012 */
.L_x_6:
[----:B------:R-:W-:Y:S05]  /*0420*/  BSYNC.RECONVERGENT B1 ;  /* 0x0000000000017941 */ /* 0x000fea0003800200 */
.L_x_5:
[----:B------:R-:W0:Y:S01]  /*0430*/  MUFU.RCP R2, R19 ;  /* 0x0000001300027308 */ /* 0x000e220000001000 */
[----:B------:R-:W-:Y:S07]  /*0440*/  BSSY.RECONVERGENT B1, `(.L_x_7) ;  /* 0x000000e000017945 */ /* 0x000fee0003800200 */
[----:B------:R-:W1:Y:S01]  /*0450*/  FCHK P0, R3, R19 ;  /* 0x0000001303007302 */ /* 0x000e620000000000 */
[----:B0-----:R-:W-:-:S04]  /*0460*/  FFMA R5, R2, -R19, 1 ;  /* 0x3f80000002057423 */ /* 0x001fc80000000813 */
[----:B------:R-:W-:Y:S01]  /*0470*/  FFMA R21, R2, R5, R2 ;  /* 0x0000000502157223 */ /* 0x000fe20000000002 */
[----:B------:R-:W-:-:S03]  /*0480*/  MOV R2, R4 ;  /* 0x0000000400027202 */ /* 0x000fc60000000f00 */
        /* <DEDUP_REMOVED lines=9> */
.L_x_8:
[----:B------:R-:W-:Y:S05]  /*0520*/  BSYNC.RECONVERGENT B1 ;  /* 0x0000000000017941 */ /* 0x000fea0003800200 */
.L_x_7:
        /* <DEDUP_REMOVED lines=10> */
[----:B------:R-:W-:Y:S01]  /*05d0*/  MOV R4, R0 ;  /* 0x0000000000047202 */ /* 0x000fe20000000f00 */
[----:B------:R-:W-:Y:S01]  /*05e0*/  IMAD.MOV.U32 R5, RZ, RZ, R19 ;  /* 0x000000ffff057224 */ /* 0x000fe200078e0013 */
[----:B------:R-:W-:-:S07]  /*05f0*/  MOV R16, 0x610 ;  /* 0x0000061000107802 */ /* 0x000fce0000000f00 */
[----:B------:R-:W-:Y:S05]  /*0600*/  CALL.REL.NOINC `($__internal_1_$__cuda_sm3x_div_rn_noftz_f32_slowpath) ;  /* 0x0000000000e07944 */ /* 0x000fea0003c00000 */
[----:B------:R-:W-:-:S07]  /*0610*/  MOV R4, R18 ;  /* 0x0000001200047202 */ /* 0x000fce0000000f00 */
.L_x_10:
[----:B------:R-:W-:Y:S05]  /*0620*/  BSYNC.RECONVERGENT B1 ;  /* 0x0000000000017941 */ /* 0x000fea0003800200 */
.L_x_9:
[----:B------:R-:W-:-:S07]  /*0630*/  MOV R0, R4 ;  /* 0x0000000400007202 */ /* 0x000fce0000000f00 */
.L_x_4:
[----:B------:R-:W-:Y:S05]  /*0640*/  BSYNC.RECONVERGENT B0 ;  /* 0x0000000000007941 */ /* 0x000fea0003800200 */
.L_x_3:
[----:B------:R-:W0:Y:S02]  /*0650*/  LDC.64 R4, c[0x0][0x388] ;  /* 0x0000e200ff047b82 */ /* 0x000e240000000a00 */
[----:B0-----:R-:W2:Y:S02]  /*0660*/  LDG.E R19, desc[UR4][R4.64] ;  /* 0x0000000404137981 */ /* 0x001ea4000c1e1900 */
[----:B--2---:R-:W-:-:S05]  /*0670*/  FFMA R19, R19, R2, R12 ;  /* 0x0000000213137223 */ /* 0x004fca000000000c */
[----:B------:R-:W-:Y:S04]  /*0680*/  STG.E desc[UR4][R6.64], R19 ;  /* 0x0000001306007986 */ /* 0x000fe8000c101904 */
[----:B------:R-:W2:Y:S02]  /*0690*/  LDG.E R12, desc[UR4][R4.64+0x4] ;  /* 0x00000404040c7981 */ /* 0x000ea4000c1e1900 */
[----:B--2---:R-:W-:-:S05]  /*06a0*/  FFMA R17, R12, R3, R17 ;  /* 0x000000030c117223 */ /* 0x004fca0000000011 */
[----:B------:R0:W-:Y:S04]  /*06b0*/  STG.E desc[UR4][R6.64+0x4], R17 ;  /* 0x0000041106007986 */ /* 0x0001e8000c101904 */
[----:B------:R-:W2:Y:S02]  /*06c0*/  LDG.E R21, desc[UR4][R4.64+0x8] ;  /* 0x0000080404157981 */ /* 0x000ea4000c1e1900 */
[----:B--2---:R-:W-:-:S05]  /*06d0*/  FFMA R21, R21, R0, R14 ;  /* 0x0000000015157223 */ /* 0x004fca000000000e */
[----:B------:R-:W-:Y:S04]  /*06e0*/  STG.E desc[UR4][R6.64+0x8], R21 ;  /* 0x0000081506007986 */ /* 0x000fe8000c101904 */
        /* <DEDUP_REMOVED lines=12> */
[----:B0-----:R-:W2:Y:S02]  /*07b0*/  LDG.E R17, desc[UR4][R4.64+0x4] ;  /* 0x0000040404117981 */ /* 0x001ea4000c1e1900 */
[----:B--2---:R-:W-:-:S05]  /*07c0*/  FFMA R17, R17, R3, R10 ;  /* 0x0000000311117223 */ /* 0x004fca000000000a */
[----:B------:R-:W-:Y:S04]  /*07d0*/  STG.E desc[UR4][R6.64+0x1c], R17 ;  /* 0x00001c1106007986 */ /* 0x000fe8000c101904 */
[----:B------:R-:W2:Y:S02]  /*07e0*/  LDG.E R2, desc[UR4][R4.64+0x8] ;  /* 0x0000080404027981 */ /* 0x000ea4000c1e1900 */
[----:B--2---:R-:W-:-:S05]  /*07f0*/  FFMA R15, R2, R0, R15 ;  /* 0x00000000020f7223 */ /* 0x004fca000000000f */
[----:B------:R-:W-:Y:S01]  /*0800*/  STG.E desc[UR4][R6.64+0x20], R15 ;  /* 0x0000200f06007986 */ /* 0x000fe2000c101904 */
[----:B------:R-:W-:Y:S05]  /*0810*/  EXIT ;  /* 0x000000000000794d */ /* 0x000fea0003800000 */
        .weak           $__internal_0_$__cuda_sm20_sqrt_rn_f32_slowpath
        .type           $__internal_0_$__cuda_sm20_sqrt_rn_f32_slowpath,@function
        .size           $__internal_0_$__cuda_sm20_sqrt_rn_f32_slowpath,($__internal_1_$__cuda_sm3x_div_rn_noftz_f32_slowpath - $__internal_0_$__cuda_sm20_sqrt_rn_f32_slowpath)
$__internal_0_$__cuda_sm20_sqrt_rn_f32_slowpath:
[----:B------:R-:W-:-:S13]  /*0820*/  LOP3.LUT P0, RZ, R4, 0x7fffffff, RZ, 0xc0, !PT ;  /* 0x7fffffff04ff7812 */ /* 0x000fda000780c0ff */
[----:B------:R-:W-:Y:S01]  /*0830*/  @!P0 IMAD.MOV.U32 R5, RZ, RZ, R4 ;  /* 0x000000ffff058224 */ /* 0x000fe200078e0004 */
[----:B------:R-:W-:Y:S06]  /*0840*/  @!P0 BRA `(.L_x_11) ;  /* 0x0000000000408947 */ /* 0x000fec0003800000 */
[----:B------:R-:W-:-:S13]  /*0850*/  FSETP.GEU.FTZ.AND P0, PT, R4, RZ, PT ;  /* 0x000000ff0400720b */ /* 0x000fda0003f1e000 */
[----:B------:R-:W-:Y:S01]  /*0860*/  @!P0 MOV R5, 0x7fffffff ;  /* 0x7fffffff00058802 */ /* 0x000fe20000000f00 */
[----:B------:R-:W-:Y:S06]  /*0870*/  @!P0 BRA `(.L_x_11) ;  /* 0x0000000000348947 */ /* 0x000fec0003800000 */
[----:B------:R-:W-:-:S13]  /*0880*/  FSETP.GTU.FTZ.AND P0, PT, |R4|, +INF , PT ;  /* 0x7f8000000400780b */ /* 0x000fda0003f1c200 */
[----:B------:R-:W-:Y:S01]  /*0890*/  @P0 FADD.FTZ R5, R4, 1 ;  /* 0x3f80000004050421 */ /* 0x000fe20000010000 */
[----:B------:R-:W-:Y:S06]  /*08a0*/  @P0 BRA `(.L_x_11) ;  /* 0x0000000000280947 */ /* 0x000fec0003800000 */
[----:B------:R-:W-:-:S13]  /*08b0*/  FSETP.NEU.FTZ.AND P0, PT, |R4|, +INF , PT ;  /* 0x7f8000000400780b */ /* 0x000fda0003f1d200 */
[----:B------:R-:W-:-:S04]  /*08c0*/  @P0 FFMA R16, R4, 1.84467440737095516160e+19, RZ ;  /* 0x5f80000004100823 */ /* 0x000fc800000000ff */
[----:B------:R-:W0:Y:S02]  /*08d0*/  @P0 MUFU.RSQ R5, R16 ;  /* 0x0000001000050308 */ /* 0x000e240000001400 */
[----:B0-----:R-:W-:Y:S01]  /*08e0*/  @P0 FMUL.FTZ R19, R16, R5 ;  /* 0x0000000510130220 */ /* 0x001fe20000410000 */
[----:B------:R-:W-:Y:S01]  /*08f0*/  @P0 FMUL.FTZ R20, R5, 0.5 ;  /* 0x3f00000005140820 */ /* 0x000fe20000410000 */
[----:B------:R-:W-:Y:S02]  /*0900*/  @!P0 MOV R5, R4 ;  /* 0x0000000400058202 */ /* 0x000fe40000000f00 */
[----:B------:R-:W-:-:S04]  /*0910*/  @P0 FADD.FTZ R18, -R19, -RZ ;  /* 0x800000ff13120221 */ /* 0x000fc80000010100 */
[----:B------:R-:W-:-:S04]  /*0920*/  @P0 FFMA R18, R19, R18, R16 ;  /* 0x0000001213120223 */ /* 0x000fc80000000010 */
[----:B------:R-:W-:-:S04]  /*0930*/  @P0 FFMA R18, R18, R20, R19 ;  /* 0x0000001412120223 */ /* 0x000fc80000000013 */
[----:B------:R-:W-:-:S07]  /*0940*/  @P0 FMUL.FTZ R5, R18, 2.3283064365386962891e-10 ;  /* 0x2f80000012050820 */ /* 0x000fce0000410000 */
.L_x_11:
[----:B------:R-:W-:Y:S02]  /*0950*/  IMAD.MOV.U32 R19, RZ, RZ, R5 ;  /* 0x000000ffff137224 */ /* 0x000fe400078e0005 */
[----:B------:R-:W-:Y:S01]  /*0960*/  HFMA2 R5, -RZ, RZ, 0, 0 ;  /* 0x00000000ff057431 */ /* 0x000fe200000001ff */
[----:B------:R-:W-:-:S04]  /*0970*/  MOV R4, R21 ;  /* 0x0000001500047202 */ /* 0x000fc80000000f00 */
[----:B------:R-:W-:Y:S05]  /*0980*/  RET.REL.NODEC R4 `(_Z18updatePosition_GPUPfS_i) ;  /* 0xfffffff4049c7950 */ /* 0x000fea0003c3ffff */
        .weak           $__internal_1_$__cuda_sm3x_div_rn_noftz_f32_slowpath
        .type           $__internal_1_$__cuda_sm3x_div_rn_noftz_f32_slowpath,@function
        .size           $__internal_1_$__cuda_sm3x_div_rn_noftz_f32_slowpath,(.L_x_25 - $__internal_1_$__cuda_sm3x_div_rn_noftz_f32_slowpath)
$__internal_1_$__cuda_sm3x_div_rn_noftz_f32_slowpath:
[----:B------:R-:W-:Y:S01]  /*0990*/  SHF.R.U32.HI R18, RZ, 0x17, R5 ;  /* 0x00000017ff127819 */ /* 0x000fe20000011605 */
[----:B------:R-:W-:Y:S01]  /*09a0*/  BSSY.RECONVERGENT B2, `(.L_x_12) ;  /* 0x0000062000027945 */ /* 0x000fe20003800200 */
[----:B------:R-:W-:Y:S02]  /*09b0*/  SHF.R.U32.HI R20, RZ, 0x17, R4 ;  /* 0x00000017ff147819 */ /* 0x000fe40000011604 */
[----:B------:R-:W-:Y:S02]  /*09c0*/  LOP3.LUT R18, R18, 0xff, RZ, 0xc0, !PT ;  /* 0x000000ff12127812 */ /* 0x000fe400078ec0ff */
[----:B------:R-:W-:-:S03]  /*09d0*/  LOP3.LUT R25, R20, 0xff, RZ, 0xc0, !PT ;  /* 0x000000ff14197812 */ /* 0x000fc600078ec0ff */
[----:B------:R-:W-:Y:S01]  /*09e0*/  VIADD R22, R18, 0xffffffff ;  /* 0xffffffff12167836 */ /* 0x000fe20000000000 */
[----:B------:R-:W-:-:S04]  /*09f0*/  IADD3 R21, PT, PT, R25, -0x1, RZ ;  /* 0xffffffff19157810 */ /* 0x000fc80007ffe0ff */
[----:B------:R-:W-:-:S04]  /*0a00*/  ISETP.GT.U32.AND P0, PT, R22, 0xfd, PT ;  /* 0x000000fd1600780c */ /* 0x000fc80003f04070 */
[----:B------:R-:W-:-:S13]  /*0a10*/  ISETP.GT.U32.OR P0, PT, R21, 0xfd, P0 ;  /* 0x000000fd1500780c */ /* 0x000fda0000704470 */
[----:B------:R-:W-:Y:S01]  /*0a20*/  @!P0 MOV R20, RZ ;  /* 0x000000ff00148202 */ /* 0x000fe20000000f00 */
[----:B------:R-:W-:Y:S06]  /*0a30*/  @!P0 BRA `(.L_x_13) ;  /* 0x00000000005c8947 */ /* 0x000fec0003800000 */
[----:B------:R-:W-:Y:S02]  /*0a40*/  FSETP.GTU.FTZ.AND P0, PT, |R4|, +INF , PT ;  /* 0x7f8000000400780b */ /* 0x000fe40003f1c200 */
[----:B------:R-:W-:-:S04]  /*0a50*/  FSETP.GTU.FTZ.AND P1, PT, |R5|, +INF , PT ;  /* 0x7f8000000500780b */ /* 0x000fc80003f3c200 */
[----:B------:R-:W-:-:S13]  /*0a60*/  PLOP3.LUT P0, PT, P0, P1, PT, 0xf8, 0x8f ;  /* 0x00000000008f781c */ /* 0x000fda0000703f70 */
[----:B------:R-:W-:Y:S05]  /*0a70*/  @P0 BRA `(.L_x_14) ;  /* 0x00000004004c0947 */ /* 0x000fea0003800000 */
[----:B------:R-:W-:-:S13]  /*0a80*/  LOP3.LUT P0, RZ, R5, 0x7fffffff, R4, 0xc8, !PT ;  /* 0x7fffffff05ff7812 */ /* 0x000fda000780c804 */
[----:B------:R-:W-:Y:S05]  /*0a90*/  @!P0 BRA `(.L_x_15) ;  /* 0x00000004003c8947 */ /* 0x000fea0003800000 */
[C---:B------:R-:W-:Y:S02]  /*0aa0*/  FSETP.NEU.FTZ.AND P2, PT, |R4|.reuse, +INF , PT ;  /* 0x7f8000000400780b */ /* 0x040fe40003f5d200 */
[----:B------:R-:W-:Y:S02]  /*0ab0*/  FSETP.NEU.FTZ.AND P1, PT, |R5|, +INF , PT ;  /* 0x7f8000000500780b */ /* 0x000fe40003f3d200 */
[----:B------:R-:W-:-:S11]  /*0ac0*/  FSETP.NEU.FTZ.AND P0, PT, |R4|, +INF , PT ;  /* 0x7f8000000400780b */ /* 0x000fd60003f1d200 */
[----:B------:R-:W-:Y:S05]  /*0ad0*/  @!P1 BRA !P2, `(.L_x_15) ;  /* 0x00000004002c9947 */ /* 0x000fea0005000000 */
[----:B------:R-:W-:-:S04]  /*0ae0*/  LOP3.LUT P2, RZ, R4, 0x7fffffff, RZ, 0xc0, !PT ;  /* 0x7fffffff04ff7812 */ /* 0x000fc8000784c0ff */
[----:B------:R-:W-:-:S13]  /*0af0*/  PLOP3.LUT P1, PT, P1, P2, PT, 0x2f, 0xf2 ;  /* 0x0000000000f2781c */ /* 0x000fda0000f24577 */
[----:B------:R-:W-:Y:S05]  /*0b00*/  @P1 BRA `(.L_x_16) ;  /* 0x0000000400181947 */ /* 0x000fea0003800000 */
[----:B------:R-:W-:-:S04]  /*0b10*/  LOP3.LUT P1, RZ, R5, 0x7fffffff, RZ, 0xc0, !PT ;  /* 0x7fffffff05ff7812 */ /* 0x000fc8000782c0ff */
[----:B------:R-:W-:-:S13]  /*0b20*/  PLOP3.LUT P0, PT, P0, P1, PT, 0x2f, 0xf2 ;  /* 0x0000000000f2781c */ /* 0x000fda0000702577 */
[----:B------:R-:W-:Y:S05]  /*0b30*/  @P0 BRA `(.L_x_17) ;  /* 0x0000000400000947 */ /* 0x000fea0003800000 */
[----:B------:R-:W-:Y:S02]  /*0b40*/  ISETP.GE.AND P0, PT, R21, RZ, PT ;  /* 0x000000ff1500720c */ /* 0x000fe40003f06270 */
[----:B------:R-:W-:-:S11]  /*0b50*/  ISETP.GE.AND P1, PT, R22, RZ, PT ;  /* 0x000000ff1600720c */ /* 0x000fd60003f26270 */
[----:B------:R-:W-:Y:S01]  /*0b60*/  @P0 IMAD.MOV.U32 R20, RZ, RZ, RZ ;  /* 0x000000ffff140224 */ /* 0x000fe200078e00ff */
[----:B------:R-:W-:Y:S01]  /*0b70*/  @!P0 MOV R20, 0xffffffc0 ;  /* 0xffffffc000148802 */ /* 0x000fe20000000f00 */
[----:B------:R-:W-:Y:S01]  /*0b80*/  @!P0 FFMA R4, R4, 1.84467440737095516160e+19, RZ ;  /* 0x5f80000004048823 */ /* 0x000fe200000000ff */
[----:B------:R-:W-:Y:S02]  /*0b90*/  @!P1 FFMA R5, R5, 1.84467440737095516160e+19, RZ ;  /* 0x5f80000005059823 */ /* 0x000fe400000000ff */
[----:B------:R-:W-:-:S07]  /*0ba0*/  @!P1 IADD3 R20, PT, PT, R20, 0x40, RZ ;  /* 0x0000004014149810 */ /* 0x000fce0007ffe0ff */
.L_x_13:
[----:B------:R-:W-:Y:S01]  /*0bb0*/  LEA R22, R18, 0xc0800000, 0x17 ;  /* 0xc080000012167811 */ /* 0x000fe200078eb8ff */
[----:B------:R-:W-:Y:S04]  /*0bc0*/  BSSY.RECONVERGENT B3, `(.L_x_18) ;  /* 0x0000036000037945 */ /* 0x000fe80003800200 */
[----:B------:R-:W-:Y:S01]  /*0bd0*/  IMAD.IADD R24, R5, 0x1, -R22 ;  /* 0x0000000105187824 */ /* 0x000fe200078e0a16 */
[----:B------:R-:W-:-:S03]  /*0be0*/  IADD3 R5, PT, PT, R25, -0x7f, RZ ;  /* 0xffffff8119057810 */ /* 0x000fc60007ffe0ff */
[----:B------:R-:W0:Y:S01]  /*0bf0*/  MUFU.RCP R21, R24 ;  /* 0x0000001800157308 */ /* 0x000e220000001000 */
[----:B------:R-:W-:Y:S01]  /*0c00*/  FADD.FTZ R23, -R24, -RZ ;  /* 0x800000ff18177221 */ /* 0x000fe20000010100 */
[----:B------:R-:W-:-:S03]  /*0c10*/  IMAD R4, R5, -0x800000, R4 ;  /* 0xff80000005047824 */ /* 0x000fc600078e0204 */
[----:B0-----:R-:W-:-:S04]  /*0c20*/  FFMA R22, R21, R23, 1 ;  /* 0x3f80000015167423 */ /* 0x001fc80000000017 */
[----:B------:R-:W-:-:S04]  /*0c30*/  FFMA R21, R21, R22, R21 ;  /* 0x0000001615157223 */ /* 0x000fc80000000015 */
[----:B------:R-:W-:-:S04]  /*0c40*/  FFMA R22, R4, R21, RZ ;  /* 0x0000001504167223 */ /* 0x000fc800000000ff */
[----:B------:R-:W-:-:S04]  /*0c50*/  FFMA R25, R23, R22, R4 ;  /* 0x0000001617197223 */ /* 0x000fc80000000004 */
[----:B------:R-:W-:Y:S01]  /*0c60*/  FFMA R22, R21, R25, R22 ;  /* 0x0000001915167223 */ /* 0x000fe20000000016 */
[----:B------:R-:W-:-:S03]  /*0c70*/  IADD3 R25, PT, PT, R5, 0x7f, -R18 ;  /* 0x0000007f05197810 */ /* 0x000fc60007ffe812 */
[----:B------:R-:W-:Y:S01]  /*0c80*/  FFMA R23, R23, R22, R4 ;  /* 0x0000001617177223 */ /* 0x000fe20000000004 */
[----:B------:R-:W-:-:S03]  /*0c90*/  IADD3 R25, PT, PT, R25, R20, RZ ;  /* 0x0000001419197210 */ /* 0x000fc60007ffe0ff */
[----:B------:R-:W-:-:S05]  /*0ca0*/  FFMA R4, R21, R23, R22 ;  /* 0x0000001715047223 */ /* 0x000fca0000000016 */
[----:B------:R-:W-:-:S04]  /*0cb0*/  SHF.R.U32.HI R5, RZ, 0x17, R4 ;  /* 0x00000017ff057819 */ /* 0x000fc80000011604 */
[----:B------:R-:W-:-:S05]  /*0cc0*/  LOP3.LUT R5, R5, 0xff, RZ, 0xc0, !PT ;  /* 0x000000ff05057812 */ /* 0x000fca00078ec0ff */
[----:B------:R-:W-:-:S05]  /*0cd0*/  IMAD.IADD R20, R5, 0x1, R25 ;  /* 0x0000000105147824 */ /* 0x000fca00078e0219 */
[----:B------:R-:W-:-:S04]  /*0ce0*/  IADD3 R5, PT, PT, R20, -0x1, RZ ;  /* 0xffffffff14057810 */ /* 0x000fc80007ffe0ff */
[----:B------:R-:W-:-:S13]  /*0cf0*/  ISETP.GE.U32.AND P0, PT, R5, 0xfe, PT ;  /* 0x000000fe0500780c */ /* 0x000fda0003f06070 */
[----:B------:R-:W-:Y:S05]  /*0d00*/  @!P0 BRA `(.L_x_19) ;  /* 0x0000000000808947 */ /* 0x000fea0003800000 */
[----:B------:R-:W-:-:S13]  /*0d10*/  ISETP.GT.AND P0, PT, R20, 0xfe, PT ;  /* 0x000000fe1400780c */ /* 0x000fda0003f04270 */
[----:B------:R-:W-:Y:S05]  /*0d20*/  @P0 BRA `(.L_x_20) ;  /* 0x00000000006c0947 */ /* 0x000fea0003800000 */
[----:B------:R-:W-:-:S13]  /*0d30*/  ISETP.GE.AND P0, PT, R20, 0x1, PT ;  /* 0x000000011400780c */ /* 0x000fda0003f06270 */
[----:B------:R-:W-:Y:S05]  /*0d40*/  @P0 BRA `(.L_x_21) ;  /* 0x0000000000740947 */ /* 0x000fea0003800000 */
[----:B------:R-:W-:Y:S02]  /*0d50*/  ISETP.GE.AND P0, PT, R20, -0x18, PT ;  /* 0xffffffe81400780c */ /* 0x000fe40003f06270 */
[----:B------:R-:W-:-:S11]  /*0d60*/  LOP3.LUT R4, R4, 0x80000000, RZ, 0xc0, !PT ;  /* 0x8000000004047812 */ /* 0x000fd600078ec0ff */
[----:B------:R-:W-:Y:S05]  /*0d70*/  @!P0 BRA `(.L_x_21) ;  /* 0x0000000000688947 */ /* 0x000fea0003800000 */
[-CC-:B------:R-:W-:Y:S01]  /*0d80*/  FFMA.RZ R5, R21, R23.reuse, R22.reuse ;  /* 0x0000001715057223 */ /* 0x180fe2000000c016 */
[C---:B------:R-:W-:Y:S02]  /*0d90*/  ISETP.NE.AND P2, PT, R20.reuse, RZ, PT ;  /* 0x000000ff1400720c */ /* 0x040fe40003f45270 */
[C---:B------:R-:W-:Y:S02]  /*0da0*/  ISETP.NE.AND P1, PT, R20.reuse, RZ, PT ;  /* 0x000000ff1400720c */ /* 0x040fe40003f25270 */
[----:B------:R-:W-:Y:S01]  /*0db0*/  LOP3.LUT R18, R5, 0x7fffff, RZ, 0xc0, !PT ;  /* 0x007fffff05127812 */ /* 0x000fe200078ec0ff */
[CCC-:B------:R-:W-:Y:S01]  /*0dc0*/  FFMA.RP R5, R21.reuse, R23.reuse, R22.reuse ;  /* 0x0000001715057223 */ /* 0x1c0fe20000008016 */
[----:B------:R-:W-:Y:S01]  /*0dd0*/  FFMA.RM R22, R21, R23, R22 ;  /* 0x0000001715167223 */ /* 0x000fe20000004016 */
[----:B------:R-:W-:Y:S01]  /*0de0*/  IADD3 R21, PT, PT, R20, 0x20, RZ ;  /* 0x0000002014157810 */ /* 0x000fe20007ffe0ff */
[----:B------:R-:W-:Y:S01]  /*0df0*/  IMAD.MOV R20, RZ, RZ, -R20 ;  /* 0x000000ffff147224 */ /* 0x000fe200078e0a14 */
[----:B------:R-:W-:-:S02]  /*0e00*/  LOP3.LUT R18, R18, 0x800000, RZ, 0xfc, !PT ;  /* 0x0080000012127812 */ /* 0x000fc400078efcff */
[----:B------:R-:W-:Y:S02]  /*0e10*/  FSETP.NEU.FTZ.AND P0, PT, R5, R22, PT ;  /* 0x000000160500720b */ /* 0x000fe40003f1d000 */
[----:B------:R-:W-:Y:S02]  /*0e20*/  SHF.L.U32 R21, R18, R21, RZ ;  /* 0x0000001512157219 */ /* 0x000fe400000006ff */
[----:B------:R-:W-:Y:S02]  /*0e30*/  SEL R5, R20, RZ, P2 ;  /* 0x000000ff14057207 */ /* 0x000fe40001000000 */
[----:B------:R-:W-:Y:S02]  /*0e40*/  ISETP.NE.AND P1, PT, R21, RZ, P1 ;  /* 0x000000ff1500720c */ /* 0x000fe40000f25270 */
[----:B------:R-:W-:Y:S02]  /*0e50*/  SHF.R.U32.HI R5, RZ, R5, R18 ;  /* 0x00000005ff057219 */ /* 0x000fe40000011612 */
[----:B------:R-:W-:-:S02]  /*0e60*/  PLOP3.LUT P0, PT, P0, P1, PT, 0xf8, 0x8f ;  /* 0x00000000008f781c */ /* 0x000fc40000703f70 */
[----:B------:R-:W-:Y:S02]  /*0e70*/  SHF.R.U32.HI R21, RZ, 0x1, R5 ;  /* 0x00000001ff157819 */ /* 0x000fe40000011605 */
[----:B------:R-:W-:-:S04]  /*0e80*/  SEL R18, RZ, 0x1, !P0 ;  /* 0x00000001ff127807 */ /* 0x000fc80004000000 */
[----:B------:R-:W-:-:S04]  /*0e90*/  LOP3.LUT R18, R18, 0x1, R21, 0xf8, !PT ;  /* 0x0000000112127812 */ /* 0x000fc800078ef815 */
[----:B------:R-:W-:-:S04]  /*0ea0*/  LOP3.LUT R18, R18, R5, RZ, 0xc0, !PT ;  /* 0x0000000512127212 */ /* 0x000fc800078ec0ff */
[----:B------:R-:W-:-:S04]  /*0eb0*/  IADD3 R21, PT, PT, R21, R18, RZ ;  /* 0x0000001215157210 */ /* 0x000fc80007ffe0ff */
[----:B------:R-:W-:Y:S01]  /*0ec0*/  LOP3.LUT R4, R21, R4, RZ, 0xfc, !PT ;  /* 0x0000000415047212 */ /* 0x000fe200078efcff */
[----:B------:R-:W-:Y:S06]  /*0ed0*/  BRA `(.L_x_21) ;  /* 0x0000000000107947 */ /* 0x000fec0003800000 */
.L_x_20:
[----:B------:R-:W-:-:S04]  /*0ee0*/  LOP3.LUT R4, R4, 0x80000000, RZ, 0xc0, !PT ;  /* 0x8000000004047812 */ /* 0x000fc800078ec0ff */
[----:B------:R-:W-:Y:S01]  /*0ef0*/  LOP3.LUT R4, R4, 0x7f800000, RZ, 0xfc, !PT ;  /* 0x7f80000004047812 */ /* 0x000fe200078efcff */
[----:B------:R-:W-:Y:S06]  /*0f00*/  BRA `(.L_x_21) ;  /* 0x0000000000047947 */ /* 0x000fec0003800000 */
.L_x_19:
[----:B------:R-:W-:-:S07]  /*0f10*/  LEA R4, R25, R4, 0x17 ;  /* 0x0000000419047211 */ /* 0x000fce00078eb8ff */
.L_x_21:
[----:B------:R-:W-:Y:S05]  /*0f20*/  BSYNC.RECONVERGENT B3 ;  /* 0x0000000000037941 */ /* 0x000fea0003800200 */
.L_x_18:
[----:B------:R-:W-:Y:S05]  /*0f30*/  BRA `(.L_x_22) ;  /* 0x0000000000207947 */ /* 0x000fea0003800000 */
.L_x_17:
[----:B------:R-:W-:-:S04]  /*0f40*/  LOP3.LUT R4, R5, 0x80000000, R4, 0x48, !PT ;  /* 0x8000000005047812 */ /* 0x000fc800078e4804 */
[----:B------:R-:W-:Y:S01]  /*0f50*/  LOP3.LUT R4, R4, 0x7f800000, RZ, 0xfc, !PT ;  /* 0x7f80000004047812 */ /* 0x000fe200078efcff */
[----:B------:R-:W-:Y:S06]  /*0f60*/  BRA `(.L_x_22) ;  /* 0x0000000000147947 */ /* 0x000fec0003800000 */
.L_x_16:
[----:B------:R-:W-:Y:S01]  /*0f70*/  LOP3.LUT R4, R5, 0x80000000, R4, 0x48, !PT ;  /* 0x8000000005047812 */ /* 0x000fe200078e4804 */
[----:B------:R-:W-:Y:S06]  /*0f80*/  BRA `(.L_x_22) ;  /* 0x00000000000c7947 */ /* 0x000fec0003800000 */
.L_x_15:
[----:B------:R-:W0:Y:S01]  /*0f90*/  MUFU.RSQ R4, -QNAN ;  /* 0xffc0000000047908 */ /* 0x000e220000001400 */
[----:B------:R-:W-:Y:S05]  /*0fa0*/  BRA `(.L_x_22) ;  /* 0x0000000000047947 */ /* 0x000fea0003800000 */
.L_x_14:
[----:B------:R-:W-:-:S07]  /*0fb0*/  FADD.FTZ R4, R4, R5 ;  /* 0x0000000504047221 */ /* 0x000fce0000010000 */
.L_x_22:
[----:B------:R-:W-:Y:S05]  /*0fc0*/  BSYNC.RECONVERGENT B2 ;  /* 0x0000000000027941 */ /* 0x000fea0003800200 */
.L_x_12:
[----:B------:R-:W-:Y:S02]  /*0fd0*/  HFMA2 R5, -RZ, RZ, 0, 0 ;  /* 0x00000000ff057431 */ /* 0x000fe400000001ff */
[----:B0-----:R-:W-:Y:S01]  /*0fe0*/  IMAD.MOV.U32 R18, RZ, RZ, R4 ;  /* 0x000000ffff127224 */ /* 0x001fe200078e0004 */
[----:B------:R-:W-:-:S04]  /*0ff0*/  MOV R4, R16 ;  /* 0x0000001000047202 */ /* 0x000fc80000000f00 */
[----:B------:R-:W-:Y:S05]  /*1000*/  RET.REL.NODEC R4 `(_Z18updatePosition_GPUPfS_i) ;  /* 0xffffffec04fc7950 */ /* 0x000fea0003c3ffff */
.L_x_23:
[----:B------:R-:W-:-:S00]  /*1010*/  BRA `(.L_x_23) ;  /* 0xfffffffc00fc7947 */ /* 0x000fc0000383ffff */
[----:B------:R-:W-:-:S00]  /*1020*/  NOP ;  /* 0x0000000000007918 */ /* 0x000fc00000000000 */
        /* <DEDUP_REMOVED lines=13> */
.L_x_25:


//--------------------- .nv.shared.reserved.0     --------------------------
	.section	.nv.shared.reserved.0,"aw",@nobits
	.weak		__nv_reservedSMEM_offset_0_alias
	.size		__nv_reservedSMEM_offset_0_alias, 0, 64
	.other		__nv_reservedSMEM_offset_0_alias,@"STO_CUDA_RESERVED_SHARED STV_DEFAULT"
__nv_reservedSMEM_offset_0_alias:
	.zero		0
	.zero		64


//--------------------- .nv.constant0._Z18updatePosition_GPUPfS_i --------------------------
	.section	.nv.constant0._Z18updatePosition_GPUPfS_i,"a",@progbits
	.sectionflags	@""
	.align	4
.nv.constant0._Z18updatePosition_GPUPfS_i:
	.zero		916


//--------------------- SYMBOLS --------------------------

	.type		.nv.reservedSmem.offset0,@object
	.size		.nv.reservedSmem.offset0,0x4
